//
// Generated by NVIDIA NVVM Compiler
//
// Compiler Build ID: CL-36424714
// Cuda compilation tools, release 13.0, V13.0.88
// Based on NVVM 20.0.0
//

.version 9.0
.target sm_100
.address_size 64

	// .globl	_Z10convKerneliiiiiiPfS_
.const .align 4 .b8 devMask[64];

.visible .entry _Z10convKerneliiiiiiPfS_(
	.param .u32 _Z10convKerneliiiiiiPfS__param_0,
	.param .u32 _Z10convKerneliiiiiiPfS__param_1,
	.param .u32 _Z10convKerneliiiiiiPfS__param_2,
	.param .u32 _Z10convKerneliiiiiiPfS__param_3,
	.param .u32 _Z10convKerneliiiiiiPfS__param_4,
	.param .u32 _Z10convKerneliiiiiiPfS__param_5,
	.param .u64 .ptr .align 1 _Z10convKerneliiiiiiPfS__param_6,
	.param .u64 .ptr .align 1 _Z10convKerneliiiiiiPfS__param_7
)
{
	.reg .pred 	%p<16>;
	.reg .b32 	%r<46>;
	.reg .b32 	%f<107>;
	.reg .b64 	%rd<41>;

	ld.param.u32 	%r20, [_Z10convKerneliiiiiiPfS__param_0];
	ld.param.u32 	%r21, [_Z10convKerneliiiiiiPfS__param_1];
	ld.param.u32 	%r22, [_Z10convKerneliiiiiiPfS__param_2];
	ld.param.u32 	%r23, [_Z10convKerneliiiiiiPfS__param_4];
	ld.param.u32 	%r24, [_Z10convKerneliiiiiiPfS__param_5];
	ld.param.u64 	%rd7, [_Z10convKerneliiiiiiPfS__param_6];
	ld.param.u64 	%rd8, [_Z10convKerneliiiiiiPfS__param_7];
	mov.u32 	%r26, %ntid.x;
	mov.u32 	%r27, %ctaid.x;
	mov.u32 	%r28, %tid.x;
	mad.lo.s32 	%r1, %r26, %r27, %r28;
	mov.u32 	%r29, %ntid.y;
	mov.u32 	%r30, %ctaid.y;
	mov.u32 	%r31, %tid.y;
	mad.lo.s32 	%r32, %r29, %r30, %r31;
	setp.ge.s32 	%p1, %r1, %r23;
	setp.ge.s32 	%p2, %r32, %r24;
	or.pred  	%p3, %p1, %p2;
	@%p3 bra 	$L__BB0_18;
	cvta.to.global.u64 	%rd9, %rd8;
	mad.lo.s32 	%r33, %r23, %r32, %r1;
	mul.wide.s32 	%rd10, %r33, 4;
	add.s64 	%rd1, %rd9, %rd10;
	mov.b32 	%r34, 0;
	st.global.u32 	[%rd1], %r34;
	setp.lt.s32 	%p4, %r21, 1;
	@%p4 bra 	$L__BB0_18;
	setp.lt.s32 	%p5, %r20, 1;
	mad.lo.s32 	%r35, %r22, %r32, %r1;
	cvta.to.global.u64 	%rd11, %rd7;
	mul.wide.s32 	%rd12, %r35, 4;
	add.s64 	%rd2, %rd11, %rd12;
	@%p5 bra 	$L__BB0_18;
	and.b32  	%r3, %r20, 15;
	add.s32 	%r4, %r3, -1;
	and.b32  	%r5, %r20, 7;
	add.s32 	%r6, %r5, -1;
	and.b32  	%r7, %r20, 2147483632;
	and.b32  	%r8, %r20, 3;
	neg.s32 	%r9, %r7;
	mov.b32 	%r41, 0;
	mov.f32 	%f106, 0f00000000;
	mov.u64 	%rd33, devMask;
$L__BB0_4:
	setp.lt.u32 	%p6, %r20, 16;
	mul.lo.s32 	%r11, %r41, %r20;
	mov.b32 	%r44, 0;
	@%p6 bra 	$L__BB0_7;
	mul.wide.u32 	%rd13, %r11, 4;
	add.s64 	%rd15, %rd33, %rd13;
	add.s64 	%rd40, %rd15, 32;
	mov.u32 	%r42, %r9;
$L__BB0_6:
	.pragma "nounroll";
	ld.const.f32 	%f14, [%rd40+-32];
	ld.global.f32 	%f15, [%rd2];
	fma.rn.f32 	%f16, %f14, %f15, %f106;
	st.global.f32 	[%rd1], %f16;
	ld.const.f32 	%f17, [%rd40+-28];
	ld.global.f32 	%f18, [%rd2];
	fma.rn.f32 	%f19, %f17, %f18, %f16;
	st.global.f32 	[%rd1], %f19;
	ld.const.f32 	%f20, [%rd40+-24];
	ld.global.f32 	%f21, [%rd2];
	fma.rn.f32 	%f22, %f20, %f21, %f19;
	st.global.f32 	[%rd1], %f22;
	ld.const.f32 	%f23, [%rd40+-20];
	ld.global.f32 	%f24, [%rd2];
	fma.rn.f32 	%f25, %f23, %f24, %f22;
	st.global.f32 	[%rd1], %f25;
	ld.const.f32 	%f26, [%rd40+-16];
	ld.global.f32 	%f27, [%rd2];
	fma.rn.f32 	%f28, %f26, %f27, %f25;
	st.global.f32 	[%rd1], %f28;
	ld.const.f32 	%f29, [%rd40+-12];
	ld.global.f32 	%f30, [%rd2];
	fma.rn.f32 	%f31, %f29, %f30, %f28;
	st.global.f32 	[%rd1], %f31;
	ld.const.f32 	%f32, [%rd40+-8];
	ld.global.f32 	%f33, [%rd2];
	fma.rn.f32 	%f34, %f32, %f33, %f31;
	st.global.f32 	[%rd1], %f34;
	ld.const.f32 	%f35, [%rd40+-4];
	ld.global.f32 	%f36, [%rd2];
	fma.rn.f32 	%f37, %f35, %f36, %f34;
	st.global.f32 	[%rd1], %f37;
	ld.const.f32 	%f38, [%rd40];
	ld.global.f32 	%f39, [%rd2];
	fma.rn.f32 	%f40, %f38, %f39, %f37;
	st.global.f32 	[%rd1], %f40;
	ld.const.f32 	%f41, [%rd40+4];
	ld.global.f32 	%f42, [%rd2];
	fma.rn.f32 	%f43, %f41, %f42, %f40;
	st.global.f32 	[%rd1], %f43;
	ld.const.f32 	%f44, [%rd40+8];
	ld.global.f32 	%f45, [%rd2];
	fma.rn.f32 	%f46, %f44, %f45, %f43;
	st.global.f32 	[%rd1], %f46;
	ld.const.f32 	%f47, [%rd40+12];
	ld.global.f32 	%f48, [%rd2];
	fma.rn.f32 	%f49, %f47, %f48, %f46;
	st.global.f32 	[%rd1], %f49;
	ld.const.f32 	%f50, [%rd40+16];
	ld.global.f32 	%f51, [%rd2];
	fma.rn.f32 	%f52, %f50, %f51, %f49;
	st.global.f32 	[%rd1], %f52;
	ld.const.f32 	%f53, [%rd40+20];
	ld.global.f32 	%f54, [%rd2];
	fma.rn.f32 	%f55, %f53, %f54, %f52;
	st.global.f32 	[%rd1], %f55;
	ld.const.f32 	%f56, [%rd40+24];
	ld.global.f32 	%f57, [%rd2];
	fma.rn.f32 	%f58, %f56, %f57, %f55;
	st.global.f32 	[%rd1], %f58;
	ld.const.f32 	%f59, [%rd40+28];
	ld.global.f32 	%f60, [%rd2];
	fma.rn.f32 	%f106, %f59, %f60, %f58;
	st.global.f32 	[%rd1], %f106;
	add.s32 	%r42, %r42, 16;
	add.s64 	%rd40, %rd40, 64;
	setp.eq.s32 	%p7, %r42, 0;
	mov.u32 	%r44, %r7;
	@%p7 bra 	$L__BB0_7;
	bra.uni 	$L__BB0_6;
$L__BB0_7:
	setp.eq.s32 	%p8, %r3, 0;
	@%p8 bra 	$L__BB0_17;
	setp.lt.u32 	%p9, %r4, 7;
	@%p9 bra 	$L__BB0_10;
	add.s32 	%r38, %r44, %r11;
	mul.wide.u32 	%rd16, %r38, 4;
	add.s64 	%rd18, %rd33, %rd16;
	ld.const.f32 	%f61, [%rd18];
	ld.global.f32 	%f62, [%rd2];
	fma.rn.f32 	%f63, %f61, %f62, %f106;
	st.global.f32 	[%rd1], %f63;
	cvt.u64.u32 	%rd19, %r11;
	cvt.u64.u32 	%rd20, %r44;
	add.s64 	%rd21, %rd20, %rd19;
	shl.b64 	%rd22, %rd21, 2;
	add.s64 	%rd23, %rd33, %rd22;
	ld.const.f32 	%f64, [%rd23+4];
	ld.global.f32 	%f65, [%rd2];
	fma.rn.f32 	%f66, %f64, %f65, %f63;
	st.global.f32 	[%rd1], %f66;
	ld.const.f32 	%f67, [%rd23+8];
	ld.global.f32 	%f68, [%rd2];
	fma.rn.f32 	%f69, %f67, %f68, %f66;
	st.global.f32 	[%rd1], %f69;
	ld.const.f32 	%f70, [%rd23+12];
	ld.global.f32 	%f71, [%rd2];
	fma.rn.f32 	%f72, %f70, %f71, %f69;
	st.global.f32 	[%rd1], %f72;
	ld.const.f32 	%f73, [%rd23+16];
	ld.global.f32 	%f74, [%rd2];
	fma.rn.f32 	%f75, %f73, %f74, %f72;
	st.global.f32 	[%rd1], %f75;
	ld.const.f32 	%f76, [%rd23+20];
	ld.global.f32 	%f77, [%rd2];
	fma.rn.f32 	%f78, %f76, %f77, %f75;
	st.global.f32 	[%rd1], %f78;
	ld.const.f32 	%f79, [%rd23+24];
	ld.global.f32 	%f80, [%rd2];
	fma.rn.f32 	%f81, %f79, %f80, %f78;
	st.global.f32 	[%rd1], %f81;
	ld.const.f32 	%f82, [%rd23+28];
	ld.global.f32 	%f83, [%rd2];
	fma.rn.f32 	%f106, %f82, %f83, %f81;
	st.global.f32 	[%rd1], %f106;
	add.s32 	%r44, %r44, 8;
$L__BB0_10:
	setp.eq.s32 	%p10, %r5, 0;
	@%p10 bra 	$L__BB0_17;
	setp.lt.u32 	%p11, %r6, 3;
	@%p11 bra 	$L__BB0_13;
	add.s32 	%r39, %r44, %r11;
	mul.wide.u32 	%rd24, %r39, 4;
	add.s64 	%rd26, %rd33, %rd24;
	ld.const.f32 	%f84, [%rd26];
	ld.global.f32 	%f85, [%rd2];
	fma.rn.f32 	%f86, %f84, %f85, %f106;
	st.global.f32 	[%rd1], %f86;
	cvt.u64.u32 	%rd27, %r11;
	cvt.u64.u32 	%rd28, %r44;
	add.s64 	%rd29, %rd28, %rd27;
	shl.b64 	%rd30, %rd29, 2;
	add.s64 	%rd31, %rd33, %rd30;
	ld.const.f32 	%f87, [%rd31+4];
	ld.global.f32 	%f88, [%rd2];
	fma.rn.f32 	%f89, %f87, %f88, %f86;
	st.global.f32 	[%rd1], %f89;
	ld.const.f32 	%f90, [%rd31+8];
	ld.global.f32 	%f91, [%rd2];
	fma.rn.f32 	%f92, %f90, %f91, %f89;
	st.global.f32 	[%rd1], %f92;
	ld.const.f32 	%f93, [%rd31+12];
	ld.global.f32 	%f94, [%rd2];
	fma.rn.f32 	%f106, %f93, %f94, %f92;
	st.global.f32 	[%rd1], %f106;
	add.s32 	%r44, %r44, 4;
$L__BB0_13:
	setp.eq.s32 	%p12, %r8, 0;
	@%p12 bra 	$L__BB0_17;
	setp.eq.s32 	%p13, %r8, 1;
	add.s32 	%r40, %r44, %r11;
	mul.wide.u32 	%rd32, %r40, 4;
	add.s64 	%rd34, %rd33, %rd32;
	ld.const.f32 	%f95, [%rd34];
	ld.global.f32 	%f96, [%rd2];
	fma.rn.f32 	%f106, %f95, %f96, %f106;
	st.global.f32 	[%rd1], %f106;
	@%p13 bra 	$L__BB0_17;
	setp.eq.s32 	%p14, %r8, 2;
	cvt.u64.u32 	%rd35, %r11;
	cvt.u64.u32 	%rd36, %r44;
	add.s64 	%rd37, %rd36, %rd35;
	shl.b64 	%rd38, %rd37, 2;
	add.s64 	%rd6, %rd33, %rd38;
	ld.const.f32 	%f97, [%rd6+4];
	ld.global.f32 	%f98, [%rd2];
	fma.rn.f32 	%f106, %f97, %f98, %f106;
	st.global.f32 	[%rd1], %f106;
	@%p14 bra 	$L__BB0_17;
	ld.const.f32 	%f99, [%rd6+8];
	ld.global.f32 	%f100, [%rd2];
	fma.rn.f32 	%f106, %f99, %f100, %f106;
	st.global.f32 	[%rd1], %f106;
$L__BB0_17:
	add.s32 	%r41, %r41, 1;
	setp.ne.s32 	%p15, %r41, %r21;
	@%p15 bra 	$L__BB0_4;
$L__BB0_18:
	ret;

}


// ===== COMPILED SASS (sm_100) =====

	.target	sm_100

	.elftype	@"ET_EXEC"


//--------------------- .note.nv.tkinfo           --------------------------
	.section	.note.nv.tkinfo,"",@"SHT_NOTE"
	.sectionflags	@"SHF_NOTE_NV_TKINFO"
	.tkinfo
        /*0018*/ 	.word	0x00000002
        /*0030*/ 	.string	""
        /*0030*/ 	.string	"ptxas"
        /*0030*/ 	.string	"Cuda compilation tools, release 13.0, V13.0.88"
        /*0030*/ 	.string	"Build cuda_13.0.r13.0/compiler.36424714_0"
        /*0030*/ 	.string	"-arch sm_100 -m 64 "



//--------------------- .note.nv.cuinfo           --------------------------
	.section	.note.nv.cuinfo,"",@"SHT_NOTE"
	.sectionflags	@"SHF_NOTE_NV_CUINFO"
        /*0018*/ 	.short	0x0002
        /*001a*/ 	.short	0x0064
        /*001c*/ 	.short	0x0082
	.zero		2


//--------------------- .nv.info                  --------------------------
	.section	.nv.info,"",@"SHT_CUDA_INFO"
	.align	4


	//----- nvinfo : EIATTR_REGCOUNT
	.align		4
        /*0000*/ 	.byte	0x04, 0x2f
        /*0002*/ 	.short	(.L_2 - .L_1)
	.align		4
.L_1:
        /*0004*/ 	.word	index@(_Z10convKerneliiiiiiPfS_)
        /*0008*/ 	.word	0x00000013


	//----- nvinfo : EIATTR_FRAME_SIZE
	.align		4
.L_2:
        /*000c*/ 	.byte	0x04, 0x11
        /*000e*/ 	.short	(.L_4 - .L_3)
	.align		4
.L_3:
        /*0010*/ 	.word	index@(_Z10convKerneliiiiiiPfS_)
        /*0014*/ 	.word	0x00000000


	//----- nvinfo : EIATTR_MIN_STACK_SIZE
	.align		4
.L_4:
        /*0018*/ 	.byte	0x04, 0x12
        /*001a*/ 	.short	(.L_6 - .L_5)
	.align		4
.L_5:
        /*001c*/ 	.word	index@(_Z10convKerneliiiiiiPfS_)
        /*0020*/ 	.word	0x00000000
.L_6:


//--------------------- .nv.compat                --------------------------
	.section	.nv.compat,"",@"SHT_CUDA_COMPAT_INFO"
	.align	4
        /*0000*/ 	.byte	0x02, 0x09, 0x00, 0x00, 0x02, 0x02, 0x01, 0x00, 0x02, 0x05, 0x05, 0x00, 0x03, 0x07, 0x01, 0x01
        /*0010*/ 	.byte	0x02, 0x03, 0x00, 0x00, 0x02, 0x06, 0x01, 0x00, 0x04, 0x0b, 0x08, 0x00, 0x09, 0x00, 0x00, 0x00
        /*0020*/ 	.byte	0x00, 0x00, 0x00, 0x00


//--------------------- .nv.info._Z10convKerneliiiiiiPfS_ --------------------------
	.section	.nv.info._Z10convKerneliiiiiiPfS_,"",@"SHT_CUDA_INFO"
	.sectionflags	@""
	.align	4


	//----- nvinfo : EIATTR_CUDA_API_VERSION
	.align		4
        /*0000*/ 	.byte	0x04, 0x37
        /*0002*/ 	.short	(.L_8 - .L_7)
.L_7:
        /*0004*/ 	.word	0x00000082


	//----- nvinfo : EIATTR_KPARAM_INFO
	.align		4
.L_8:
        /*0008*/ 	.byte	0x04, 0x17
        /*000a*/ 	.short	(.L_10 - .L_9)
.L_9:
        /*000c*/ 	.word	0x00000000
        /*0010*/ 	.short	0x0007
        /*0012*/ 	.short	0x0020
        /*0014*/ 	.byte	0x00, 0xf5, 0x21, 0x00


	//----- nvinfo : EIATTR_KPARAM_INFO
	.align		4
.L_10:
        /*0018*/ 	.byte	0x04, 0x17
        /*001a*/ 	.short	(.L_12 - .L_11)
.L_11:
        /*001c*/ 	.word	0x00000000
        /*0020*/ 	.short	0x0006
        /*0022*/ 	.short	0x0018
        /*0024*/ 	.byte	0x00, 0xf5, 0x21, 0x00


	//----- nvinfo : EIATTR_KPARAM_INFO
	.align		4
.L_12:
        /*0028*/ 	.byte	0x04, 0x17
        /*002a*/ 	.short	(.L_14 - .L_13)
.L_13:
        /*002c*/ 	.word	0x00000000
        /*0030*/ 	.short	0x0005
        /*0032*/ 	.short	0x0014
        /*0034*/ 	.byte	0x00, 0xf0, 0x11, 0x00


	//----- nvinfo : EIATTR_KPARAM_INFO
	.align		4
.L_14:
        /*0038*/ 	.byte	0x04, 0x17
        /*003a*/ 	.short	(.L_16 - .L_15)
.L_15:
        /*003c*/ 	.word	0x00000000
        /*0040*/ 	.short	0x0004
        /*0042*/ 	.short	0x0010
        /*0044*/ 	.byte	0x00, 0xf0, 0x11, 0x00


	//----- nvinfo : EIATTR_KPARAM_INFO
	.align		4
.L_16:
        /*0048*/ 	.byte	0x04, 0x17
        /*004a*/ 	.short	(.L_18 - .L_17)
.L_17:
        /*004c*/ 	.word	0x00000000
        /*0050*/ 	.short	0x0003
        /*0052*/ 	.short	0x000c
        /*0054*/ 	.byte	0x00, 0xf0, 0x11, 0x00


	//----- nvinfo : EIATTR_KPARAM_INFO
	.align		4
.L_18:
        /*0058*/ 	.byte	0x04, 0x17
        /*005a*/ 	.short	(.L_20 - .L_19)
.L_19:
        /*005c*/ 	.word	0x00000000
        /*0060*/ 	.short	0x0002
        /*0062*/ 	.short	0x0008
        /*0064*/ 	.byte	0x00, 0xf0, 0x11, 0x00


	//----- nvinfo : EIATTR_KPARAM_INFO
	.align		4
.L_20:
        /*0068*/ 	.byte	0x04, 0x17
        /*006a*/ 	.short	(.L_22 - .L_21)
.L_21:
        /*006c*/ 	.word	0x00000000
        /*0070*/ 	.short	0x0001
        /*0072*/ 	.short	0x0004
        /*0074*/ 	.byte	0x00, 0xf0, 0x11, 0x00


	//----- nvinfo : EIATTR_KPARAM_INFO
	.align		4
.L_22:
        /*0078*/ 	.byte	0x04, 0x17
        /*007a*/ 	.short	(.L_24 - .L_23)
.L_23:
        /*007c*/ 	.word	0x00000000
        /*0080*/ 	.short	0x0000
        /*0082*/ 	.short	0x0000
        /*0084*/ 	.byte	0x00, 0xf0, 0x11, 0x00


	//----- nvinfo : EIATTR_SPARSE_MMA_MASK
	.align		4
.L_24:
        /*0088*/ 	.byte	0x03, 0x50
        /*008a*/ 	.short	0x0000


	//----- nvinfo : EIATTR_MAXREG_COUNT
	.align		4
        /*008c*/ 	.byte	0x03, 0x1b
        /*008e*/ 	.short	0x00ff


	//----- nvinfo : EIATTR_MERCURY_ISA_VERSION
	.align		4
        /*0090*/ 	.byte	0x03, 0x5f
        /*0092*/ 	.short	0x0101


	//----- nvinfo : EIATTR_VRC_CTA_INIT_COUNT
	.align		4
        /*0094*/ 	.byte	0x02, 0x4a
	.zero		1
	.zero		1


	//----- nvinfo : EIATTR_EXIT_INSTR_OFFSETS
	.align		4
        /*0098*/ 	.byte	0x04, 0x1c
        /*009a*/ 	.short	(.L_26 - .L_25)


	//   ....[0]....
.L_25:
        /*009c*/ 	.word	0x000000c0


	//   ....[1]....
        /*00a0*/ 	.word	0x00000140


	//   ....[2]....
        /*00a4*/ 	.word	0x000001a0


	//   ....[3]....
        /*00a8*/ 	.word	0x00000cb0


	//----- nvinfo : EIATTR_CBANK_PARAM_SIZE
	.align		4
.L_26:
        /*00ac*/ 	.byte	0x03, 0x19
        /*00ae*/ 	.short	0x0028


	//----- nvinfo : EIATTR_PARAM_CBANK
	.align		4
        /*00b0*/ 	.byte	0x04, 0x0a
        /*00b2*/ 	.short	(.L_28 - .L_27)
	.align		4
.L_27:
        /*00b4*/ 	.word	index@(.nv.constant0._Z10convKerneliiiiiiPfS_)
        /*00b8*/ 	.short	0x0380
        /*00ba*/ 	.short	0x0028


	//----- nvinfo : EIATTR_SW_WAR
	.align		4
.L_28:
        /*00bc*/ 	.byte	0x04, 0x36
        /*00be*/ 	.short	(.L_30 - .L_29)
.L_29:
        /*00c0*/ 	.word	0x00000008
.L_30:


//--------------------- .nv.callgraph             --------------------------
	.section	.nv.callgraph,"",@"SHT_CUDA_CALLGRAPH"
	.align	4
	.sectionentsize	8
	.align		4
        /*0000*/ 	.word	0x00000000
	.align		4
        /*0004*/ 	.word	0xffffffff
	.align		4
        /*0008*/ 	.word	0x00000000
	.align		4
        /*000c*/ 	.word	0xfffffffe
	.align		4
        /*0010*/ 	.word	0x00000000
	.align		4
        /*0014*/ 	.word	0xfffffffd
	.align		4
        /*0018*/ 	.word	0x00000000
	.align		4
        /*001c*/ 	.word	0xfffffffc


//--------------------- .nv.constant3             --------------------------
	.section	.nv.constant3,"a",@progbits
	.align	4
.nv.constant3:
	.type		devMask,@object
	.size		devMask,(.L_0 - devMask)
devMask:
	.zero		64
.L_0:


//--------------------- .text._Z10convKerneliiiiiiPfS_ --------------------------
	.section	.text._Z10convKerneliiiiiiPfS_,"ax",@progbits
	.align	128
        .global         _Z10convKerneliiiiiiPfS_
        .type           _Z10convKerneliiiiiiPfS_,@function
        .size           _Z10convKerneliiiiiiPfS_,(.L_x_7 - _Z10convKerneliiiiiiPfS_)
        .other          _Z10convKerneliiiiiiPfS_,@"STO_CUDA_ENTRY STV_DEFAULT"
_Z10convKerneliiiiiiPfS_:
.text._Z10convKerneliiiiiiPfS_:
[----:B------:R-:W-:Y:S01]  /*0000*/  LDC R1, c[0x0][0x37c] ;  /* 0x0000df00ff017b82 */ /* 0x000fe20000000800 */
[----:B------:R-:W0:Y:S01]  /*0010*/  S2R R7, SR_CTAID.Y ;  /* 0x0000000000077919 */ /* 0x000e220000002600 */
[----:B------:R-:W1:Y:S01]  /*0020*/  LDCU UR4, c[0x0][0x360] ;  /* 0x00006c00ff0477ac */ /* 0x000e620008000800 */
[----:B------:R-:W0:Y:S01]  /*0030*/  S2R R2, SR_TID.Y ;  /* 0x0000000000027919 */ /* 0x000e220000002200 */
[----:B------:R-:W0:Y:S01]  /*0040*/  LDCU UR5, c[0x0][0x364] ;  /* 0x00006c80ff0577ac */ /* 0x000e220008000800 */
[----:B------:R-:W1:Y:S01]  /*0050*/  S2R R0, SR_CTAID.X ;  /* 0x0000000000007919 */ /* 0x000e620000002500 */
[----:B------:R-:W2:Y:S01]  /*0060*/  LDCU.64 UR6, c[0x0][0x390] ;  /* 0x00007200ff0677ac */ /* 0x000ea20008000a00 */
[----:B------:R-:W1:Y:S01]  /*0070*/  S2R R3, SR_TID.X ;  /* 0x0000000000037919 */ /* 0x000e620000002100 */
[----:B0-----:R-:W-:-:S05]  /*0080*/  IMAD R7, R7, UR5, R2 ;  /* 0x0000000507077c24 */ /* 0x001fca000f8e0202 */
[----:B--2---:R-:W-:Y:S01]  /*0090*/  ISETP.GE.AND P0, PT, R7, UR7, PT ;  /* 0x0000000707007c0c */ /* 0x004fe2000bf06270 */
[----:B-1----:R-:W-:-:S05]  /*00a0*/  IMAD R0, R0, UR4, R3 ;  /* 0x0000000400007c24 */ /* 0x002fca000f8e0203 */
[----:B------:R-:W-:-:S13]  /*00b0*/  ISETP.GE.OR P0, PT, R0, UR6, P0 ;  /* 0x0000000600007c0c */ /* 0x000fda0008706670 */
[----:B------:R-:W-:Y:S05]  /*00c0*/  @P0 EXIT ;  /* 0x000000000000094d */ /* 0x000fea0003800000 */
[----:B------:R-:W0:Y:S01]  /*00d0*/  LDC R4, c[0x0][0x384] ;  /* 0x0000e100ff047b82 */ /* 0x000e220000000800 */
[----:B------:R-:W1:Y:S01]  /*00e0*/  LDCU.64 UR8, c[0x0][0x358] ;  /* 0x00006b00ff0877ac */ /* 0x000e620008000a00 */
[----:B------:R-:W-:-:S06]  /*00f0*/  IMAD R5, R7, UR6, R0 ;  /* 0x0000000607057c24 */ /* 0x000fcc000f8e0200 */
[----:B------:R-:W2:Y:S01]  /*0100*/  LDC.64 R2, c[0x0][0x3a0] ;  /* 0x0000e800ff027b82 */ /* 0x000ea20000000a00 */
[----:B0-----:R-:W-:Y:S01]  /*0110*/  ISETP.GE.AND P0, PT, R4, 0x1, PT ;  /* 0x000000010400780c */ /* 0x001fe20003f06270 */
[----:B--2---:R-:W-:-:S05]  /*0120*/  IMAD.WIDE R2, R5, 0x4, R2 ;  /* 0x0000000405027825 */ /* 0x004fca00078e0202 */
[----:B-1----:R0:W-:Y:S07]  /*0130*/  STG.E desc[UR8][R2.64], RZ ;  /* 0x000000ff02007986 */ /* 0x0021ee000c101908 */
[----:B------:R-:W-:Y:S05]  /*0140*/  @!P0 EXIT ;  /* 0x000000000000894d */ /* 0x000fea0003800000 */
[----:B------:R-:W1:Y:S01]  /*0150*/  LDC R6, c[0x0][0x380] ;  /* 0x0000e000ff067b82 */ /* 0x000e620000000800 */
[----:B------:R-:W2:Y:S07]  /*0160*/  LDCU UR4, c[0x0][0x388] ;  /* 0x00007100ff0477ac */ /* 0x000eae0008000800 */
[----:B------:R-:W3:Y:S01]  /*0170*/  LDC.64 R4, c[0x0][0x398] ;  /* 0x0000e600ff047b82 */ /* 0x000ee20000000a00 */
[----:B--2---:R-:W-:Y:S01]  /*0180*/  IMAD R7, R7, UR4, R0 ;  /* 0x0000000407077c24 */ /* 0x004fe2000f8e0200 */
[----:B-1----:R-:W-:-:S13]  /*0190*/  ISETP.GE.AND P0, PT, R6, 0x1, PT ;  /* 0x000000010600780c */ /* 0x002fda0003f06270 */
[----:B---3--:R-:W-:Y:S05]  /*01a0*/  @!P0 EXIT ;  /* 0x000000000000894d */ /* 0x008fea0003800000 */
[C---:B------:R-:W-:Y:S01]  /*01b0*/  LOP3.LUT R12, R6.reuse, 0xf, RZ, 0xc0, !PT ;  /* 0x0000000f060c7812 */ /* 0x040fe200078ec0ff */
[----:B------:R-:W-:Y:S01]  /*01c0*/  HFMA2 R11, -RZ, RZ, 0, 0 ;  /* 0x00000000ff0b7431 */ /* 0x000fe200000001ff */
[----:B------:R-:W-:Y:S01]  /*01d0*/  LOP3.LUT R14, R6, 0x7, RZ, 0xc0, !PT ;  /* 0x00000007060e7812 */ /* 0x000fe200078ec0ff */
[----:B------:R-:W-:Y:S01]  /*01e0*/  IMAD.WIDE R4, R7, 0x4, R4 ;  /* 0x0000000407047825 */ /* 0x000fe200078e0204 */
[----:B------:R-:W-:Y:S01]  /*01f0*/  IADD3 R0, PT, PT, R12, -0x1, RZ ;  /* 0xffffffff0c007810 */ /* 0x000fe20007ffe0ff */
[----:B------:R-:W-:Y:S01]  /*0200*/  UMOV UR4, URZ ;  /* 0x000000ff00047c82 */ /* 0x000fe20008000000 */
[----:B------:R-:W-:Y:S02]  /*0210*/  IADD3 R8, PT, PT, R14, -0x1, RZ ;  /* 0xffffffff0e087810 */ /* 0x000fe40007ffe0ff */
[----:B------:R-:W-:Y:S02]  /*0220*/  ISETP.GE.U32.AND P0, PT, R0, 0x7, PT ;  /* 0x000000070000780c */ /* 0x000fe40003f06070 */
[----:B------:R-:W-:-:S02]  /*0230*/  LOP3.LUT R0, R6, 0x7ffffff0, RZ, 0xc0, !PT ;  /* 0x7ffffff006007812 */ /* 0x000fc400078ec0ff */
[----:B------:R-:W-:Y:S02]  /*0240*/  ISETP.GE.U32.AND P1, PT, R8, 0x3, PT ;  /* 0x000000030800780c */ /* 0x000fe40003f26070 */
[----:B------:R-:W-:Y:S02]  /*0250*/  LOP3.LUT R6, R6, 0x3, RZ, 0xc0, !PT ;  /* 0x0000000306067812 */ /* 0x000fe400078ec0ff */
[----:B------:R-:W-:-:S09]  /*0260*/  IADD3 R7, PT, PT, -R0, RZ, RZ ;  /* 0x000000ff00077210 */ /* 0x000fd20007ffe1ff */
.L_x_5:
[----:B-1----:R-:W1:Y:S01]  /*0270*/  LDCU.64 UR10, c[0x0][0x380] ;  /* 0x00007000ff0a77ac */ /* 0x002e620008000a00 */
[----:B------:R-:W-:Y:S01]  /*0280*/  MOV R8, RZ ;  /* 0x000000ff00087202 */ /* 0x000fe20000000f00 */
[----:B-1----:R-:W-:Y:S02]  /*0290*/  UISETP.GE.U32.AND UP0, UPT, UR10, 0x10, UPT ;  /* 0x000000100a00788c */ /* 0x002fe4000bf06070 */
[----:B------:R-:W-:Y:S02]  /*02a0*/  UIMAD UR7, UR4, UR10, URZ ;  /* 0x0000000a040772a4 */ /* 0x000fe4000f8e02ff */
[----:B------:R-:W-:-:S04]  /*02b0*/  UIADD3 UR4, UPT, UPT, UR4, 0x1, URZ ;  /* 0x0000000104047890 */ /* 0x000fc8000fffe0ff */
[----:B------:R-:W-:Y:S01]  /*02c0*/  UISETP.NE.AND UP1, UPT, UR4, UR11, UPT ;  /* 0x0000000b0400728c */ /* 0x000fe2000bf25270 */
[----:B--234-:R-:W-:Y:S10]  /*02d0*/  BRA.U !UP0, `(.L_x_0) ;  /* 0x0000000508207547 */ /* 0x01cff4000b800000 */
[----:B------:R-:W-:Y:S01]  /*02e0*/  MOV R8, R7 ;  /* 0x0000000700087202 */ /* 0x000fe20000000f00 */
[----:B------:R-:W-:Y:S02]  /*02f0*/  UMOV UR5, 0x20 ;  /* 0x0000002000057882 */ /* 0x000fe40000000000 */
[----:B------:R-:W-:-:S12]  /*0300*/  UIMAD UR5, UR7, 0x4, UR5 ;  /* 0x00000004070578a4 */ /* 0x000fd8000f8e0205 */
.L_x_1:
[----:B--2---:R-:W2:Y:S01]  /*0310*/  LDG.E R10, desc[UR8][R4.64] ;  /* 0x00000008040a7981 */ /* 0x004ea2000c1e1900 */
[----:B------:R-:W2:Y:S02]  /*0320*/  LDCU UR6, c[0x3][UR5+-0x20] ;  /* 0x00fffc00050677ac */ /* 0x000ea40008000800 */
[----:B--2---:R-:W-:-:S05]  /*0330*/  FFMA R11, R10, UR6, R11 ;  /* 0x000000060a0b7c23 */ /* 0x004fca000800000b */
[----:B------:R1:W-:Y:S04]  /*0340*/  STG.E desc[UR8][R2.64], R11 ;  /* 0x0000000b02007986 */ /* 0x0003e8000c101908 */
[----:B------:R-:W2:Y:S01]  /*0350*/  LDG.E R10, desc[UR8][R4.64] ;  /* 0x00000008040a7981 */ /* 0x000ea2000c1e1900 */
[----:B------:R-:W2:Y:S02]  /*0360*/  LDCU UR6, c[0x3][UR5+-0x1c] ;  /* 0x00fffc80050677ac */ /* 0x000ea40008000800 */
[----:B--2---:R-:W-:-:S05]  /*0370*/  FFMA R9, R10, UR6, R11 ;  /* 0x000000060a097c23 */ /* 0x004fca000800000b */
[----:B------:R2:W-:Y:S04]  /*0380*/  STG.E desc[UR8][R2.64], R9 ;  /* 0x0000000902007986 */ /* 0x0005e8000c101908 */
[----:B------:R-:W3:Y:S01]  /*0390*/  LDG.E R10, desc[UR8][R4.64] ;  /* 0x00000008040a7981 */ /* 0x000ee2000c1e1900 */
[----:B------:R-:W3:Y:S02]  /*03a0*/  LDCU UR6, c[0x3][UR5+-0x18] ;  /* 0x00fffd00050677ac */ /* 0x000ee40008000800 */
[----:B---3--:R-:W-:-:S05]  /*03b0*/  FFMA R13, R10, UR6, R9 ;  /* 0x000000060a0d7c23 */ /* 0x008fca0008000009 */
[----:B------:R3:W-:Y:S04]  /*03c0*/  STG.E desc[UR8][R2.64], R13 ;  /* 0x0000000d02007986 */ /* 0x0007e8000c101908 */
[----:B------:R-:W1:Y:S01]  /*03d0*/  LDG.E R10, desc[UR8][R4.64] ;  /* 0x00000008040a7981 */ /* 0x000e62000c1e1900 */
[----:B------:R-:W1:Y:S02]  /*03e0*/  LDCU UR6, c[0x3][UR5+-0x14] ;  /* 0x00fffd80050677ac */ /* 0x000e640008000800 */
[----:B-1----:R-:W-:-:S05]  /*03f0*/  FFMA R11, R10, UR6, R13 ;  /* 0x000000060a0b7c23 */ /* 0x002fca000800000d */
        /* <DEDUP_REMOVED lines=42> */
[----:B------:R-:W3:Y:S01]  /*06a0*/  LDCU UR6, c[0x3][UR5+0x18] ;  /* 0x00c00300050677ac */ /* 0x000ee20008000800 */
[----:B------:R-:W-:Y:S01]  /*06b0*/  IADD3 R8, PT, PT, R8, 0x10, RZ ;  /* 0x0000001008087810 */ /* 0x000fe20007ffe0ff */
[----:B---3--:R-:W-:-:S05]  /*06c0*/  FFMA R13, R10, UR6, R9 ;  /* 0x000000060a0d7c23 */ /* 0x008fca0008000009 */
[----:B------:R2:W-:Y:S04]  /*06d0*/  STG.E desc[UR8][R2.64], R13 ;  /* 0x0000000d02007986 */ /* 0x0005e8000c101908 */
[----:B------:R-:W1:Y:S01]  /*06e0*/  LDG.E R10, desc[UR8][R4.64] ;  /* 0x00000008040a7981 */ /* 0x000e62000c1e1900 */
[----:B------:R-:W1:Y:S01]  /*06f0*/  LDCU UR6, c[0x3][UR5+0x1c] ;  /* 0x00c00380050677ac */ /* 0x000e620008000800 */
[----:B------:R-:W-:Y:S01]  /*0700*/  ISETP.NE.AND P2, PT, R8, RZ, PT ;  /* 0x000000ff0800720c */ /* 0x000fe20003f45270 */
[----:B------:R-:W-:Y:S01]  /*0710*/  UIADD3 UR5, UPT, UPT, UR5, 0x40, URZ ;  /* 0x0000004005057890 */ /* 0x000fe2000fffe0ff */
[----:B-1----:R-:W-:-:S05]  /*0720*/  FFMA R11, R10, UR6, R13 ;  /* 0x000000060a0b7c23 */ /* 0x002fca000800000d */
[----:B------:R2:W-:Y:S06]  /*0730*/  STG.E desc[UR8][R2.64], R11 ;  /* 0x0000000b02007986 */ /* 0x0005ec000c101908 */
[----:B------:R-:W-:Y:S05]  /*0740*/  @P2 BRA `(.L_x_1) ;  /* 0xfffffff800f02947 */ /* 0x000fea000383ffff */
[----:B------:R-:W-:-:S07]  /*0750*/  MOV R8, R0 ;  /* 0x0000000000087202 */ /* 0x000fce0000000f00 */
.L_x_0:
[----:B------:R-:W-:-:S13]  /*0760*/  ISETP.NE.AND P2, PT, R12, RZ, PT ;  /* 0x000000ff0c00720c */ /* 0x000fda0003f45270 */
[----:B------:R-:W-:Y:S05]  /*0770*/  @!P2 BRA `(.L_x_2) ;  /* 0x000000040048a947 */ /* 0x000fea0003800000 */
[----:B------:R-:W-:Y:S01]  /*0780*/  ISETP.NE.AND P2, PT, R14, RZ, PT ;  /* 0x000000ff0e00720c */ /* 0x000fe20003f45270 */
[----:B------:R-:W-:-:S12]  /*0790*/  @!P0 BRA `(.L_x_3) ;  /* 0x0000000000908947 */ /* 0x000fd80003800000 */
[----:B--2---:R-:W2:Y:S01]  /*07a0*/  LDG.E R13, desc[UR8][R4.64] ;  /* 0x00000008040d7981 */ /* 0x004ea2000c1e1900 */
[----:B------:R-:W-:-:S04]  /*07b0*/  IADD3 R9, PT, PT, R8, UR7, RZ ;  /* 0x0000000708097c10 */ /* 0x000fc8000fffe0ff */
[----:B------:R-:W-:-:S06]  /*07c0*/  SHF.L.U32 R10, R9, 0x2, RZ ;  /* 0x00000002090a7819 */ /* 0x000fcc00000006ff */
[----:B------:R-:W2:Y:S01]  /*07d0*/  LDC R10, c[0x3][R10] ;  /* 0x00c000000a0a7b82 */ /* 0x000ea20000000800 */
[----:B------:R-:W-:Y:S01]  /*07e0*/  SHF.L.U32 R9, R9, 0x2, RZ ;  /* 0x0000000209097819 */ /* 0x000fe200000006ff */
[----:B--2---:R-:W-:-:S05]  /*07f0*/  FFMA R13, R10, R13, R11 ;  /* 0x0000000d0a0d7223 */ /* 0x004fca000000000b */
[----:B------:R1:W-:Y:S04]  /*0800*/  STG.E desc[UR8][R2.64], R13 ;  /* 0x0000000d02007986 */ /* 0x0003e8000c101908 */
[----:B------:R-:W2:Y:S01]  /*0810*/  LDG.E R11, desc[UR8][R4.64] ;  /* 0x00000008040b7981 */ /* 0x000ea2000c1e1900 */
[----:B------:R-:W2:Y:S02]  /*0820*/  LDC R16, c[0x3][R9+0x4] ;  /* 0x00c0010009107b82 */ /* 0x000ea40000000800 */
[----:B--2---:R-:W-:-:S05]  /*0830*/  FFMA R11, R16, R11, R13 ;  /* 0x0000000b100b7223 */ /* 0x004fca000000000d */
[----:B------:R2:W-:Y:S04]  /*0840*/  STG.E desc[UR8][R2.64], R11 ;  /* 0x0000000b02007986 */ /* 0x0005e8000c101908 */
[----:B------:R-:W3:Y:S01]  /*0850*/  LDG.E R15, desc[UR8][R4.64] ;  /* 0x00000008040f7981 */ /* 0x000ee2000c1e1900 */
[----:B------:R-:W3:Y:S08]  /*0860*/  LDC R16, c[0x3][R9+0x8] ;  /* 0x00c0020009107b82 */ /* 0x000ef00000000800 */
[----:B------:R-:W4:Y:S01]  /*0870*/  LDC R10, c[0x3][R9+0xc] ;  /* 0x00c00300090a7b82 */ /* 0x000f220000000800 */
[----:B---3--:R-:W-:-:S05]  /*0880*/  FFMA R15, R16, R15, R11 ;  /* 0x0000000f100f7223 */ /* 0x008fca000000000b */
[----:B------:R3:W-:Y:S04]  /*0890*/  STG.E desc[UR8][R2.64], R15 ;  /* 0x0000000f02007986 */ /* 0x0007e8000c101908 */
[----:B-1----:R-:W4:Y:S02]  /*08a0*/  LDG.E R13, desc[UR8][R4.64] ;  /* 0x00000008040d7981 */ /* 0x002f24000c1e1900 */
[----:B----4-:R-:W-:-:S05]  /*08b0*/  FFMA R13, R10, R13, R15 ;  /* 0x0000000d0a0d7223 */ /* 0x010fca000000000f */
[----:B------:R1:W-:Y:S04]  /*08c0*/  STG.E desc[UR8][R2.64], R13 ;  /* 0x0000000d02007986 */ /* 0x0003e8000c101908 */
[----:B------:R-:W2:Y:S01]  /*08d0*/  LDG.E R16, desc[UR8][R4.64] ;  /* 0x0000000804107981 */ /* 0x000ea2000c1e1900 */
[----:B------:R-:W2:Y:S02]  /*08e0*/  LDC R10, c[0x3][R9+0x10] ;  /* 0x00c00400090a7b82 */ /* 0x000ea40000000800 */
[----:B--2---:R-:W-:-:S05]  /*08f0*/  FFMA R11, R10, R16, R13 ;  /* 0x000000100a0b7223 */ /* 0x004fca000000000d */
[----:B------:R2:W-:Y:S04]  /*0900*/  STG.E desc[UR8][R2.64], R11 ;  /* 0x0000000b02007986 */ /* 0x0005e8000c101908 */
[----:B------:R-:W3:Y:S01]  /*0910*/  LDG.E R16, desc[UR8][R4.64] ;  /* 0x0000000804107981 */ /* 0x000ee2000c1e1900 */
[----:B------:R-:W3:Y:S02]  /*0920*/  LDC R10, c[0x3][R9+0x14] ;  /* 0x00c00500090a7b82 */ /* 0x000ee40000000800 */
[----:B---3--:R-:W-:-:S05]  /*0930*/  FFMA R15, R10, R16, R11 ;  /* 0x000000100a0f7223 */ /* 0x008fca000000000b */
[----:B------:R3:W-:Y:S04]  /*0940*/  STG.E desc[UR8][R2.64], R15 ;  /* 0x0000000f02007986 */ /* 0x0007e8000c101908 */
[----:B------:R-:W1:Y:S01]  /*0950*/  LDG.E R16, desc[UR8][R4.64] ;  /* 0x0000000804107981 */ /* 0x000e62000c1e1900 */
[----:B------:R-:W1:Y:S02]  /*0960*/  LDC R10, c[0x3][R9+0x18] ;  /* 0x00c00600090a7b82 */ /* 0x000e640000000800 */
[----:B-1----:R-:W-:-:S05]  /*0970*/  FFMA R13, R10, R16, R15 ;  /* 0x000000100a0d7223 */ /* 0x002fca000000000f */
[----:B------:R3:W-:Y:S04]  /*0980*/  STG.E desc[UR8][R2.64], R13 ;  /* 0x0000000d02007986 */ /* 0x0007e8000c101908 */
[----:B------:R-:W2:Y:S01]  /*0990*/  LDG.E R16, desc[UR8][R4.64] ;  /* 0x0000000804107981 */ /* 0x000ea2000c1e1900 */
[----:B------:R-:W2:Y:S01]  /*09a0*/  LDC R10, c[0x3][R9+0x1c] ;  /* 0x00c00700090a7b82 */ /* 0x000ea20000000800 */
[----:B------:R-:W-:Y:S01]  /*09b0*/  IADD3 R8, PT, PT, R8, 0x8, RZ ;  /* 0x0000000808087810 */ /* 0x000fe20007ffe0ff */
[----:B--2---:R-:W-:-:S05]  /*09c0*/  FFMA R11, R10, R16, R13 ;  /* 0x000000100a0b7223 */ /* 0x004fca000000000d */
[----:B------:R3:W-:Y:S02]  /*09d0*/  STG.E desc[UR8][R2.64], R11 ;  /* 0x0000000b02007986 */ /* 0x0007e4000c101908 */
.L_x_3:
[----:B------:R-:W-:Y:S05]  /*09e0*/  @!P2 BRA `(.L_x_2) ;  /* 0x0000000000aca947 */ /* 0x000fea0003800000 */
[----:B------:R-:W-:Y:S01]  /*09f0*/  ISETP.NE.AND P2, PT, R6, RZ, PT ;  /* 0x000000ff0600720c */ /* 0x000fe20003f45270 */
[----:B------:R-:W-:-:S12]  /*0a00*/  @!P1 BRA `(.L_x_4) ;  /* 0x0000000000509947 */ /* 0x000fd80003800000 */
[----:B------:R-:W4:Y:S01]  /*0a10*/  LDG.E R10, desc[UR8][R4.64] ;  /* 0x00000008040a7981 */ /* 0x000f22000c1e1900 */
[----:B--2---:R-:W-:-:S04]  /*0a20*/  IADD3 R9, PT, PT, R8, UR7, RZ ;  /* 0x0000000708097c10 */ /* 0x004fc8000fffe0ff */
[----:B---3--:R-:W-:-:S04]  /*0a30*/  SHF.L.U32 R13, R9, 0x2, RZ ;  /* 0x00000002090d7819 */ /* 0x008fc800000006ff */
[----:B------:R-:W4:Y:S01]  /*0a40*/  LDC R16, c[0x3][R13] ;  /* 0x00c000000d107b82 */ /* 0x000f220000000800 */
[----:B------:R-:W-:Y:S01]  /*0a50*/  SHF.L.U32 R15, R9, 0x2, RZ ;  /* 0x00000002090f7819 */ /* 0x000fe200000006ff */
[----:B----4-:R-:W-:-:S05]  /*0a60*/  FFMA R11, R16, R10, R11 ;  /* 0x0000000a100b7223 */ /* 0x010fca000000000b */
[----:B------:R1:W-:Y:S04]  /*0a70*/  STG.E desc[UR8][R2.64], R11 ;  /* 0x0000000b02007986 */ /* 0x0003e8000c101908 */
[----:B------:R-:W2:Y:S01]  /*0a80*/  LDG.E R10, desc[UR8][R4.64] ;  /* 0x00000008040a7981 */ /* 0x000ea2000c1e1900 */
[----:B------:R-:W2:Y:S02]  /*0a90*/  LDC R16, c[0x3][R15+0x4] ;  /* 0x00c001000f107b82 */ /* 0x000ea40000000800 */
[----:B--2---:R-:W-:-:S05]  /*0aa0*/  FFMA R9, R16, R10, R11 ;  /* 0x0000000a10097223 */ /* 0x004fca000000000b */
[----:B------:R4:W-:Y:S04]  /*0ab0*/  STG.E desc[UR8][R2.64], R9 ;  /* 0x0000000902007986 */ /* 0x0009e8000c101908 */
[----:B------:R-:W2:Y:S01]  /*0ac0*/  LDG.E R10, desc[UR8][R4.64] ;  /* 0x00000008040a7981 */ /* 0x000ea2000c1e1900 */
[----:B------:R-:W2:Y:S02]  /*0ad0*/  LDC R16, c[0x3][R15+0x8] ;  /* 0x00c002000f107b82 */ /* 0x000ea40000000800 */
[----:B--2---:R-:W-:-:S05]  /*0ae0*/  FFMA R13, R16, R10, R9 ;  /* 0x0000000a100d7223 */ /* 0x004fca0000000009 */
[----:B------:R4:W-:Y:S04]  /*0af0*/  STG.E desc[UR8][R2.64], R13 ;  /* 0x0000000d02007986 */ /* 0x0009e8000c101908 */
[----:B------:R-:W1:Y:S01]  /*0b00*/  LDG.E R10, desc[UR8][R4.64] ;  /* 0x00000008040a7981 */ /* 0x000e62000c1e1900 */
[----:B------:R-:W1:Y:S01]  /*0b10*/  LDC R16, c[0x3][R15+0xc] ;  /* 0x00c003000f107b82 */ /* 0x000e620000000800 */
[----:B------:R-:W-:Y:S01]  /*0b20*/  IADD3 R8, PT, PT, R8, 0x4, RZ ;  /* 0x0000000408087810 */ /* 0x000fe20007ffe0ff */
[----:B-1----:R-:W-:-:S05]  /*0b30*/  FFMA R11, R16, R10, R13 ;  /* 0x0000000a100b7223 */ /* 0x002fca000000000d */
[----:B------:R4:W-:Y:S02]  /*0b40*/  STG.E desc[UR8][R2.64], R11 ;  /* 0x0000000b02007986 */ /* 0x0009e4000c101908 */
.L_x_4:
[----:B------:R-:W-:Y:S05]  /*0b50*/  @!P2 BRA `(.L_x_2) ;  /* 0x000000000050a947 */ /* 0x000fea0003800000 */
[----:B--234-:R-:W2:Y:S01]  /*0b60*/  LDG.E R13, desc[UR8][R4.64] ;  /* 0x00000008040d7981 */ /* 0x01cea2000c1e1900 */
[----:B------:R-:W-:Y:S02]  /*0b70*/  IADD3 R9, PT, PT, R8, UR7, RZ ;  /* 0x0000000708097c10 */ /* 0x000fe4000fffe0ff */
[----:B------:R-:W-:Y:S02]  /*0b80*/  ISETP.NE.AND P2, PT, R6, 0x1, PT ;  /* 0x000000010600780c */ /* 0x000fe40003f45270 */
[----:B------:R-:W-:-:S04]  /*0b90*/  SHF.L.U32 R9, R9, 0x2, RZ ;  /* 0x0000000209097819 */ /* 0x000fc800000006ff */
[----:B------:R-:W2:Y:S02]  /*0ba0*/  LDC R10, c[0x3][R9] ;  /* 0x00c00000090a7b82 */ /* 0x000ea40000000800 */
[----:B--2---:R-:W-:-:S05]  /*0bb0*/  FFMA R11, R10, R13, R11 ;  /* 0x0000000d0a0b7223 */ /* 0x004fca000000000b */
[----:B------:R1:W-:Y:S01]  /*0bc0*/  STG.E desc[UR8][R2.64], R11 ;  /* 0x0000000b02007986 */ /* 0x0003e2000c101908 */
[----:B------:R-:W-:Y:S05]  /*0bd0*/  @!P2 BRA `(.L_x_2) ;  /* 0x000000000030a947 */ /* 0x000fea0003800000 */
[----:B------:R-:W1:Y:S01]  /*0be0*/  LDG.E R9, desc[UR8][R4.64] ;  /* 0x0000000804097981 */ /* 0x000e62000c1e1900 */
[----:B------:R-:W-:Y:S02]  /*0bf0*/  IADD3 R8, PT, PT, R8, UR7, RZ ;  /* 0x0000000708087c10 */ /* 0x000fe4000fffe0ff */
[----:B------:R-:W-:Y:S02]  /*0c00*/  ISETP.NE.AND P2, PT, R6, 0x2, PT ;  /* 0x000000020600780c */ /* 0x000fe40003f45270 */
[----:B------:R-:W-:-:S04]  /*0c10*/  SHF.L.U32 R10, R8, 0x2, RZ ;  /* 0x00000002080a7819 */ /* 0x000fc800000006ff */
[----:B------:R-:W1:Y:S02]  /*0c20*/  LDC R8, c[0x3][R10+0x4] ;  /* 0x00c001000a087b82 */ /* 0x000e640000000800 */
[----:B-1----:R-:W-:-:S05]  /*0c30*/  FFMA R11, R8, R9, R11 ;  /* 0x00000009080b7223 */ /* 0x002fca000000000b */
[----:B------:R1:W-:Y:S01]  /*0c40*/  STG.E desc[UR8][R2.64], R11 ;  /* 0x0000000b02007986 */ /* 0x0003e2000c101908 */
[----:B------:R-:W-:Y:S05]  /*0c50*/  @!P2 BRA `(.L_x_2) ;  /* 0x000000000010a947 */ /* 0x000fea0003800000 */
[----:B------:R-:W1:Y:S01]  /*0c60*/  LDG.E R9, desc[UR8][R4.64] ;  /* 0x0000000804097981 */ /* 0x000e62000c1e1900 */
[----:B------:R-:W1:Y:S02]  /*0c70*/  LDC R8, c[0x3][R10+0x8] ;  /* 0x00c002000a087b82 */ /* 0x000e640000000800 */
[----:B-1----:R-:W-:-:S05]  /*0c80*/  FFMA R11, R8, R9, R11 ;  /* 0x00000009080b7223 */ /* 0x002fca000000000b */
[----:B------:R1:W-:Y:S02]  /*0c90*/  STG.E desc[UR8][R2.64], R11 ;  /* 0x0000000b02007986 */ /* 0x0003e4000c101908 */
.L_x_2:
[----:B------:R-:W-:Y:S05]  /*0ca0*/  BRA.U UP1, `(.L_x_5) ;  /* 0xfffffff501707547 */ /* 0x000fea000b83ffff */
[----:B------:R-:W-:Y:S05]  /*0cb0*/  EXIT ;  /* 0x000000000000794d */ /* 0x000fea0003800000 */
.L_x_6:
[----:B------:R-:W-:-:S00]  /*0cc0*/  BRA `(.L_x_6) ;  /* 0xfffffffc00fc7947 */ /* 0x000fc0000383ffff */
[----:B------:R-:W-:-:S00]  /*0cd0*/  NOP ;  /* 0x0000000000007918 */ /* 0x000fc00000000000 */
        /* <DEDUP_REMOVED lines=10> */
.L_x_7:


//--------------------- .nv.shared.reserved.0     --------------------------
	.section	.nv.shared.reserved.0,"aw",@nobits
	.weak		__nv_reservedSMEM_offset_0_alias
	.size		__nv_reservedSMEM_offset_0_alias, 0, 64
	.other		__nv_reservedSMEM_offset_0_alias,@"STO_CUDA_RESERVED_SHARED STV_DEFAULT"
__nv_reservedSMEM_offset_0_alias:
	.zero		0
	.zero		64


//--------------------- .nv.constant0._Z10convKerneliiiiiiPfS_ --------------------------
	.section	.nv.constant0._Z10convKerneliiiiiiPfS_,"a",@progbits
	.sectionflags	@""
	.align	4
.nv.constant0._Z10convKerneliiiiiiPfS_:
	.zero		936


//--------------------- SYMBOLS --------------------------

	.type		.nv.reservedSmem.offset0,@object
	.size		.nv.reservedSmem.offset0,0x4
